	.headerflags	@"EF_CUDA_TEXMODE_UNIFIED EF_CUDA_64BIT_ADDRESS EF_CUDA_ACCELERATORS EF_CUDA_SM90 EF_CUDA_VIRTUAL_SM(EF_CUDA_SM90)"
	.elftype	@"ET_EXEC"


//--------------------- .nv.info                  --------------------------
	.section	.nv.info,"",@"SHT_CUDA_INFO"
	.align	4


	//----- nvinfo : EIATTR_REGCOUNT
	.align		4
        /*0000*/ 	.byte	0x04, 0x2f
        /*0002*/ 	.short	(.L_1 - .L_0)
	.align		4
.L_0:
        /*0004*/ 	.word	index@(triton_poi_fused_native_layer_norm_20)
        /*0008*/ 	.word	0x00000014


	//----- nvinfo : EIATTR_MIN_STACK_SIZE
	.align		4
.L_1:
        /*000c*/ 	.byte	0x04, 0x12
        /*000e*/ 	.short	(.L_3 - .L_2)
	.align		4
.L_2:
        /*0010*/ 	.word	index@(triton_poi_fused_native_layer_norm_20)
        /*0014*/ 	.word	0x00000000


	//----- nvinfo : EIATTR_FRAME_SIZE
	.align		4
.L_3:
        /*0018*/ 	.byte	0x04, 0x11
        /*001a*/ 	.short	(.L_5 - .L_4)
	.align		4
.L_4:
        /*001c*/ 	.word	index@(triton_poi_fused_native_layer_norm_20)
        /*0020*/ 	.word	0x00000000


	//----- nvinfo : EIATTR_MIN_STACK_SIZE
	.align		4
.L_5:
        /*0024*/ 	.byte	0x04, 0x12
        /*0026*/ 	.short	(.L_7 - .L_6)
	.align		4
.L_6:
        /*0028*/ 	.word	index@(triton_poi_fused_native_layer_norm_20)
        /*002c*/ 	.word	0x00000000
.L_7:


//--------------------- .nv.info.triton_poi_fused_native_layer_norm_20 --------------------------
	.section	.nv.info.triton_poi_fused_native_layer_norm_20,"",@"SHT_CUDA_INFO"
	.sectionflags	@""
	.align	4


	//----- nvinfo : EIATTR_CUDA_API_VERSION
	.align		4
        /*0000*/ 	.byte	0x04, 0x37
        /*0002*/ 	.short	(.L_9 - .L_8)
.L_8:
        /*0004*/ 	.word	0x0000007c


	//----- nvinfo : EIATTR_KPARAM_INFO
	.align		4
.L_9:
        /*0008*/ 	.byte	0x04, 0x17
        /*000a*/ 	.short	(.L_11 - .L_10)
.L_10:
        /*000c*/ 	.word	0x00000000
        /*0010*/ 	.short	0x0006
        /*0012*/ 	.short	0x0030
        /*0014*/ 	.byte	0x00, 0xf0, 0x11, 0x00


	//----- nvinfo : EIATTR_KPARAM_INFO
	.align		4
.L_11:
        /*0018*/ 	.byte	0x04, 0x17
        /*001a*/ 	.short	(.L_13 - .L_12)
.L_12:
        /*001c*/ 	.word	0x00000000
        /*0020*/ 	.short	0x0005
        /*0022*/ 	.short	0x0028
        /*0024*/ 	.byte	0x00, 0xf4, 0x21, 0x00


	//----- nvinfo : EIATTR_KPARAM_INFO
	.align		4
.L_13:
        /*0028*/ 	.byte	0x04, 0x17
        /*002a*/ 	.short	(.L_15 - .L_14)
.L_14:
        /*002c*/ 	.word	0x00000000
        /*0030*/ 	.short	0x0004
        /*0032*/ 	.short	0x0020
        /*0034*/ 	.byte	0x00, 0xf4, 0x21, 0x00


	//----- nvinfo : EIATTR_KPARAM_INFO
	.align		4
.L_15:
        /*0038*/ 	.byte	0x04, 0x17
        /*003a*/ 	.short	(.L_17 - .L_16)
.L_16:
        /*003c*/ 	.word	0x00000000
        /*0040*/ 	.short	0x0003
        /*0042*/ 	.short	0x0018
        /*0044*/ 	.byte	0x00, 0xf4, 0x21, 0x00


	//----- nvinfo : EIATTR_KPARAM_INFO
	.align		4
.L_17:
        /*0048*/ 	.byte	0x04, 0x17
        /*004a*/ 	.short	(.L_19 - .L_18)
.L_18:
        /*004c*/ 	.word	0x00000000
        /*0050*/ 	.short	0x0002
        /*0052*/ 	.short	0x0010
        /*0054*/ 	.byte	0x00, 0xf4, 0x21, 0x00


	//----- nvinfo : EIATTR_KPARAM_INFO
	.align		4
.L_19:
        /*0058*/ 	.byte	0x04, 0x17
        /*005a*/ 	.short	(.L_21 - .L_20)
.L_20:
        /*005c*/ 	.word	0x00000000
        /*0060*/ 	.short	0x0001
        /*0062*/ 	.short	0x0008
        /*0064*/ 	.byte	0x00, 0xf4, 0x21, 0x00


	//----- nvinfo : EIATTR_KPARAM_INFO
	.align		4
.L_21:
        /*0068*/ 	.byte	0x04, 0x17
        /*006a*/ 	.short	(.L_23 - .L_22)
.L_22:
        /*006c*/ 	.word	0x00000000
        /*0070*/ 	.short	0x0000
        /*0072*/ 	.short	0x0000
        /*0074*/ 	.byte	0x00, 0xf4, 0x21, 0x00


	//----- nvinfo : EIATTR_SPARSE_MMA_MASK
	.align		4
.L_23:
        /*0078*/ 	.byte	0x03, 0x50
        /*007a*/ 	.short	0x0000


	//----- nvinfo : EIATTR_MAXREG_COUNT
	.align		4
        /*007c*/ 	.byte	0x03, 0x1b
        /*007e*/ 	.short	0x00ff


	//----- nvinfo : EIATTR_EXIT_INSTR_OFFSETS
	.align		4
        /*0080*/ 	.byte	0x04, 0x1c
        /*0082*/ 	.short	(.L_25 - .L_24)


	//   ....[0]....
.L_24:
        /*0084*/ 	.word	0x00000230


	//   ....[1]....
        /*0088*/ 	.word	0x00000250


	//----- nvinfo : EIATTR_REQNTID
	.align		4
.L_25:
        /*008c*/ 	.byte	0x04, 0x10
        /*008e*/ 	.short	(.L_27 - .L_26)
.L_26:
        /*0090*/ 	.word	0x00000080
        /*0094*/ 	.word	0x00000001
        /*0098*/ 	.word	0x00000001


	//----- nvinfo : EIATTR_CBANK_PARAM_SIZE
	.align		4
.L_27:
        /*009c*/ 	.byte	0x03, 0x19
        /*009e*/ 	.short	0x0034


	//----- nvinfo : EIATTR_PARAM_CBANK
	.align		4
        /*00a0*/ 	.byte	0x04, 0x0a
        /*00a2*/ 	.short	(.L_29 - .L_28)
	.align		4
.L_28:
        /*00a4*/ 	.word	index@(.nv.constant0.triton_poi_fused_native_layer_norm_20)
        /*00a8*/ 	.short	0x0210
        /*00aa*/ 	.short	0x0034


	//----- nvinfo : EIATTR_SW_WAR
	.align		4
.L_29:
        /*00ac*/ 	.byte	0x04, 0x36
        /*00ae*/ 	.short	(.L_31 - .L_30)
.L_30:
        /*00b0*/ 	.word	0x00000008
.L_31:


//--------------------- .nv.callgraph             --------------------------
	.section	.nv.callgraph,"",@"SHT_CUDA_CALLGRAPH"
	.align	4
	.sectionentsize	8
	.align		4
        /*0000*/ 	.word	0x00000000
	.align		4
        /*0004*/ 	.word	0xffffffff
	.align		4
        /*0008*/ 	.word	0x00000000
	.align		4
        /*000c*/ 	.word	0xfffffffe
	.align		4
        /*0010*/ 	.word	0x00000000
	.align		4
        /*0014*/ 	.word	0xfffffffd
	.align		4
        /*0018*/ 	.word	0x00000000
	.align		4
        /*001c*/ 	.word	0xfffffffc


//--------------------- .text.triton_poi_fused_native_layer_norm_20 --------------------------
	.section	.text.triton_poi_fused_native_layer_norm_20,"ax",@progbits
	.align	128
        .global         triton_poi_fused_native_layer_norm_20
        .type           triton_poi_fused_native_layer_norm_20,@function
        .size           triton_poi_fused_native_layer_norm_20,(.L_x_1 - triton_poi_fused_native_layer_norm_20)
        .other          triton_poi_fused_native_layer_norm_20,@"STO_CUDA_ENTRY STV_DEFAULT"
triton_poi_fused_native_layer_norm_20:
.text.triton_poi_fused_native_layer_norm_20:
[----:B------:R-:W0:Y:S01]  /*0000*/  LDC R1, c[0x0][0x28] ;  /* 0x00000a00ff017b82 */ /* 0x000e220000000800 */
[----:B------:R-:W1:Y:S07]  /*0010*/  S2R R0, SR_TID.X ;  /* 0x0000000000007919 */ /* 0x000e6e0000002100 */
[----:B------:R-:W2:Y:S01]  /*0020*/  LDC.64 R12, c[0x0][0x210] ;  /* 0x00008400ff0c7b82 */ /* 0x000ea20000000a00 */
[----:B------:R-:W-:Y:S01]  /*0030*/  ULDC.64 UR4, c[0x0][0x208] ;  /* 0x0000820000047ab9 */ /* 0x000fe20000000a00 */
[----:B------:R-:W3:Y:S06]  /*0040*/  S2R R3, SR_CTAID.X ;  /* 0x0000000000037919 */ /* 0x000eec0000002500 */
[----:B------:R-:W4:Y:S08]  /*0050*/  LDC.64 R10, c[0x0][0x218] ;  /* 0x00008600ff0a7b82 */ /* 0x000f300000000a00 */
[----:B------:R-:W5:Y:S08]  /*0060*/  LDC.64 R6, c[0x0][0x220] ;  /* 0x00008800ff067b82 */ /* 0x000f700000000a00 */
[----:B------:R-:W5:Y:S01]  /*0070*/  LDC.64 R4, c[0x0][0x228] ;  /* 0x00008a00ff047b82 */ /* 0x000f620000000a00 */
[----:B-1----:R-:W-:-:S04]  /*0080*/  LOP3.LUT R0, R0, 0x7f, RZ, 0xc0, !PT ;  /* 0x0000007f00007812 */ /* 0x002fc800078ec0ff */
[----:B---3--:R-:W-:-:S03]  /*0090*/  LEA R0, R3, R0, 0x7 ;  /* 0x0000000003007211 */ /* 0x008fc600078e38ff */
[----:B------:R-:W1:Y:S01]  /*00a0*/  LDC.64 R2, c[0x0][0x230] ;  /* 0x00008c00ff027b82 */ /* 0x000e620000000a00 */
[----:B------:R-:W-:Y:S01]  /*00b0*/  SHF.R.S32.HI R9, RZ, 0x1f, R0 ;  /* 0x0000001fff097819 */ /* 0x000fe20000011400 */
[C---:B--2---:R-:W-:Y:S01]  /*00c0*/  IMAD.WIDE R12, R0.reuse, 0x4, R12 ;  /* 0x00000004000c7825 */ /* 0x044fe200078e020c */
[----:B------:R-:W-:Y:S02]  /*00d0*/  ISETP.GE.AND P0, PT, R0, 0x1010, PT ;  /* 0x000010100000780c */ /* 0x000fe40003f06270 */
[----:B------:R-:W-:Y:S02]  /*00e0*/  LEA.HI R14, R9, R0, RZ, 0x2 ;  /* 0x00000000090e7211 */ /* 0x000fe400078f10ff */
[----:B------:R-:W-:Y:S02]  /*00f0*/  CS2R R8, SRZ ;  /* 0x0000000000087805 */ /* 0x000fe4000001ff00 */
[----:B------:R-:W-:Y:S02]  /*0100*/  SHF.R.S32.HI R15, RZ, 0x2, R14 ;  /* 0x00000002ff0f7819 */ /* 0x000fe4000001140e */
[----:B------:R-:W-:-:S03]  /*0110*/  LOP3.LUT R17, R14, 0xfffffffc, RZ, 0xc0, !PT ;  /* 0xfffffffc0e117812 */ /* 0x000fc600078ec0ff */
[C---:B----4-:R-:W-:Y:S01]  /*0120*/  IMAD.WIDE R10, R15.reuse, 0x4, R10 ;  /* 0x000000040f0a7825 */ /* 0x050fe200078e020a */
[----:B------:R-:W-:Y:S01]  /*0130*/  IADD3 R17, R0, -R17, RZ ;  /* 0x8000001100117210 */ /* 0x000fe20007ffe0ff */
[----:B------:R-:W-:Y:S01]  /*0140*/  HFMA2.MMA R16, -RZ, RZ, 0, 0 ;  /* 0x00000000ff107435 */ /* 0x000fe200000001ff */
[----:B------:R2:W3:Y:S01]  /*0150*/  @!P0 LDG.E R8, desc[UR4][R12.64] ;  /* 0x000000040c088981 */ /* 0x0004e2000c1e1900 */
[----:B-----5:R-:W-:Y:S01]  /*0160*/  IMAD.WIDE R6, R15, 0x4, R6 ;  /* 0x000000040f067825 */ /* 0x020fe200078e0206 */
[----:B------:R-:W-:Y:S02]  /*0170*/  CS2R R14, SRZ ;  /* 0x00000000000e7805 */ /* 0x000fe4000001ff00 */
[----:B------:R-:W3:Y:S01]  /*0180*/  @!P0 LDG.E.EL R9, desc[UR4][R10.64] ;  /* 0x000000040a098981 */ /* 0x000ee2000c2e1900 */
[----:B0-----:R-:W-:-:S03]  /*0190*/  IMAD.WIDE R4, R17, 0x4, R4 ;  /* 0x0000000411047825 */ /* 0x001fc600078e0204 */
[----:B------:R-:W4:Y:S01]  /*01a0*/  @!P0 LDG.E.EL R14, desc[UR4][R6.64] ;  /* 0x00000004060e8981 */ /* 0x000f22000c2e1900 */
[----:B-1----:R-:W-:Y:S01]  /*01b0*/  IMAD.WIDE R2, R17, 0x4, R2 ;  /* 0x0000000411027825 */ /* 0x002fe200078e0202 */
[----:B--2---:R-:W0:Y:S02]  /*01c0*/  LDC.64 R12, c[0x0][0x238] ;  /* 0x00008e00ff0c7b82 */ /* 0x004e240000000a00 */
[----:B------:R-:W2:Y:S04]  /*01d0*/  @!P0 LDG.E.EL R15, desc[UR4][R4.64] ;  /* 0x00000004040f8981 */ /* 0x000ea8000c2e1900 */
[----:B------:R-:W2:Y:S01]  /*01e0*/  @!P0 LDG.E.EL R16, desc[UR4][R2.64] ;  /* 0x0000000402108981 */ /* 0x000ea2000c2e1900 */
[----:B---3--:R-:W-:-:S04]  /*01f0*/  FADD R9, -R9, R8 ;  /* 0x0000000809097221 */ /* 0x008fc80000000100 */
[----:B----4-:R-:W-:Y:S01]  /*0200*/  FMUL R11, R9, R14 ;  /* 0x0000000e090b7220 */ /* 0x010fe20000400000 */
[----:B0-----:R-:W-:-:S04]  /*0210*/  IMAD.WIDE R8, R0, 0x4, R12 ;  /* 0x0000000400087825 */ /* 0x001fc800078e020c */
[----:B--2---:R-:W-:Y:S01]  /*0220*/  FFMA R11, R11, R15, R16 ;  /* 0x0000000f0b0b7223 */ /* 0x004fe20000000010 */
[----:B------:R-:W-:Y:S06]  /*0230*/  @P0 EXIT ;  /* 0x000000000000094d */ /* 0x000fec0003800000 */
[----:B------:R-:W-:Y:S01]  /*0240*/  STG.E desc[UR4][R8.64], R11 ;  /* 0x0000000b08007986 */ /* 0x000fe2000c101904 */
[----:B------:R-:W-:Y:S05]  /*0250*/  EXIT ;  /* 0x000000000000794d */ /* 0x000fea0003800000 */
.L_x_0:
[----:B------:R-:W-:-:S00]  /*0260*/  BRA `(.L_x_0) ;  /* 0xfffffffc00fc7947 */ /* 0x000fc0000383ffff */
[----:B------:R-:W-:-:S00]  /*0270*/  NOP ;  /* 0x0000000000007918 */ /* 0x000fc00000000000 */
        /* <DEDUP_REMOVED lines=8> */
.L_x_1:


//--------------------- .nv.constant0.triton_poi_fused_native_layer_norm_20 --------------------------
	.section	.nv.constant0.triton_poi_fused_native_layer_norm_20,"a",@progbits
	.sectionflags	@""
	.align	4
.nv.constant0.triton_poi_fused_native_layer_norm_20:
	.zero		580
